	.headerflags	@"EF_CUDA_TEXMODE_UNIFIED EF_CUDA_64BIT_ADDRESS EF_CUDA_ACCELERATORS EF_CUDA_SM90 EF_CUDA_VIRTUAL_SM(EF_CUDA_SM90)"
	.elftype	@"ET_EXEC"


//--------------------- .nv.info                  --------------------------
	.section	.nv.info,"",@"SHT_CUDA_INFO"
	.align	4


	//----- nvinfo : EIATTR_REGCOUNT
	.align		4
        /*0000*/ 	.byte	0x04, 0x2f
        /*0002*/ 	.short	(.L_1 - .L_0)
	.align		4
.L_0:
        /*0004*/ 	.word	index@(triton_poi_fused_div_2)
        /*0008*/ 	.word	0x0000000e


	//----- nvinfo : EIATTR_MIN_STACK_SIZE
	.align		4
.L_1:
        /*000c*/ 	.byte	0x04, 0x12
        /*000e*/ 	.short	(.L_3 - .L_2)
	.align		4
.L_2:
        /*0010*/ 	.word	index@(triton_poi_fused_div_2)
        /*0014*/ 	.word	0x00000000


	//----- nvinfo : EIATTR_FRAME_SIZE
	.align		4
.L_3:
        /*0018*/ 	.byte	0x04, 0x11
        /*001a*/ 	.short	(.L_5 - .L_4)
	.align		4
.L_4:
        /*001c*/ 	.word	index@(triton_poi_fused_div_2)
        /*0020*/ 	.word	0x00000000


	//----- nvinfo : EIATTR_MIN_STACK_SIZE
	.align		4
.L_5:
        /*0024*/ 	.byte	0x04, 0x12
        /*0026*/ 	.short	(.L_7 - .L_6)
	.align		4
.L_6:
        /*0028*/ 	.word	index@(triton_poi_fused_div_2)
        /*002c*/ 	.word	0x00000000
.L_7:


//--------------------- .nv.info.triton_poi_fused_div_2 --------------------------
	.section	.nv.info.triton_poi_fused_div_2,"",@"SHT_CUDA_INFO"
	.sectionflags	@""
	.align	4


	//----- nvinfo : EIATTR_CUDA_API_VERSION
	.align		4
        /*0000*/ 	.byte	0x04, 0x37
        /*0002*/ 	.short	(.L_9 - .L_8)
.L_8:
        /*0004*/ 	.word	0x0000007c


	//----- nvinfo : EIATTR_KPARAM_INFO
	.align		4
.L_9:
        /*0008*/ 	.byte	0x04, 0x17
        /*000a*/ 	.short	(.L_11 - .L_10)
.L_10:
        /*000c*/ 	.word	0x00000000
        /*0010*/ 	.short	0x0003
        /*0012*/ 	.short	0x0018
        /*0014*/ 	.byte	0x00, 0xf0, 0x11, 0x00


	//----- nvinfo : EIATTR_KPARAM_INFO
	.align		4
.L_11:
        /*0018*/ 	.byte	0x04, 0x17
        /*001a*/ 	.short	(.L_13 - .L_12)
.L_12:
        /*001c*/ 	.word	0x00000000
        /*0020*/ 	.short	0x0002
        /*0022*/ 	.short	0x0010
        /*0024*/ 	.byte	0x00, 0xf4, 0x21, 0x00


	//----- nvinfo : EIATTR_KPARAM_INFO
	.align		4
.L_13:
        /*0028*/ 	.byte	0x04, 0x17
        /*002a*/ 	.short	(.L_15 - .L_14)
.L_14:
        /*002c*/ 	.word	0x00000000
        /*0030*/ 	.short	0x0001
        /*0032*/ 	.short	0x0008
        /*0034*/ 	.byte	0x00, 0xf4, 0x21, 0x00


	//----- nvinfo : EIATTR_KPARAM_INFO
	.align		4
.L_15:
        /*0038*/ 	.byte	0x04, 0x17
        /*003a*/ 	.short	(.L_17 - .L_16)
.L_16:
        /*003c*/ 	.word	0x00000000
        /*0040*/ 	.short	0x0000
        /*0042*/ 	.short	0x0000
        /*0044*/ 	.byte	0x00, 0xf4, 0x21, 0x00


	//----- nvinfo : EIATTR_SPARSE_MMA_MASK
	.align		4
.L_17:
        /*0048*/ 	.byte	0x03, 0x50
        /*004a*/ 	.short	0x0000


	//----- nvinfo : EIATTR_MAXREG_COUNT
	.align		4
        /*004c*/ 	.byte	0x03, 0x1b
        /*004e*/ 	.short	0x00ff


	//----- nvinfo : EIATTR_EXIT_INSTR_OFFSETS
	.align		4
        /*0050*/ 	.byte	0x04, 0x1c
        /*0052*/ 	.short	(.L_19 - .L_18)


	//   ....[0]....
.L_18:
        /*0054*/ 	.word	0x00000170


	//   ....[1]....
        /*0058*/ 	.word	0x00000190


	//----- nvinfo : EIATTR_REQNTID
	.align		4
.L_19:
        /*005c*/ 	.byte	0x04, 0x10
        /*005e*/ 	.short	(.L_21 - .L_20)
.L_20:
        /*0060*/ 	.word	0x00000080
        /*0064*/ 	.word	0x00000001
        /*0068*/ 	.word	0x00000001


	//----- nvinfo : EIATTR_CBANK_PARAM_SIZE
	.align		4
.L_21:
        /*006c*/ 	.byte	0x03, 0x19
        /*006e*/ 	.short	0x001c


	//----- nvinfo : EIATTR_PARAM_CBANK
	.align		4
        /*0070*/ 	.byte	0x04, 0x0a
        /*0072*/ 	.short	(.L_23 - .L_22)
	.align		4
.L_22:
        /*0074*/ 	.word	index@(.nv.constant0.triton_poi_fused_div_2)
        /*0078*/ 	.short	0x0210
        /*007a*/ 	.short	0x001c


	//----- nvinfo : EIATTR_SW_WAR
	.align		4
.L_23:
        /*007c*/ 	.byte	0x04, 0x36
        /*007e*/ 	.short	(.L_25 - .L_24)
.L_24:
        /*0080*/ 	.word	0x00000008
.L_25:


//--------------------- .nv.callgraph             --------------------------
	.section	.nv.callgraph,"",@"SHT_CUDA_CALLGRAPH"
	.align	4
	.sectionentsize	8
	.align		4
        /*0000*/ 	.word	0x00000000
	.align		4
        /*0004*/ 	.word	0xffffffff
	.align		4
        /*0008*/ 	.word	0x00000000
	.align		4
        /*000c*/ 	.word	0xfffffffe
	.align		4
        /*0010*/ 	.word	0x00000000
	.align		4
        /*0014*/ 	.word	0xfffffffd
	.align		4
        /*0018*/ 	.word	0x00000000
	.align		4
        /*001c*/ 	.word	0xfffffffc


//--------------------- .text.triton_poi_fused_div_2 --------------------------
	.section	.text.triton_poi_fused_div_2,"ax",@progbits
	.align	128
        .global         triton_poi_fused_div_2
        .type           triton_poi_fused_div_2,@function
        .size           triton_poi_fused_div_2,(.L_x_1 - triton_poi_fused_div_2)
        .other          triton_poi_fused_div_2,@"STO_CUDA_ENTRY STV_DEFAULT"
triton_poi_fused_div_2:
.text.triton_poi_fused_div_2:
[----:B------:R-:W0:Y:S02]  /*0000*/  LDC R1, c[0x0][0x28] ;  /* 0x00000a00ff017b82 */ /* 0x000e240000000800 */
[----:B------:R-:W1:Y:S01]  /*0010*/  LDC.64 R4, c[0x0][0x218] ;  /* 0x00008600ff047b82 */ /* 0x000e620000000a00 */
[----:B------:R-:W2:Y:S01]  /*0020*/  S2R R0, SR_TID.X ;  /* 0x0000000000007919 */ /* 0x000ea20000002100 */
[----:B------:R-:W-:Y:S01]  /*0030*/  ULDC.64 UR4, c[0x0][0x208] ;  /* 0x0000820000047ab9 */ /* 0x000fe20000000a00 */
[----:B------:R-:W3:Y:S05]  /*0040*/  S2R R9, SR_CTAID.X ;  /* 0x0000000000097919 */ /* 0x000eea0000002500 */
[----:B------:R-:W4:Y:S01]  /*0050*/  LDC.64 R2, c[0x0][0x210] ;  /* 0x00008400ff027b82 */ /* 0x000f220000000a00 */
[----:B------:R-:W-:-:S07]  /*0060*/  HFMA2.MMA R11, -RZ, RZ, 0, 0 ;  /* 0x00000000ff0b7435 */ /* 0x000fce00000001ff */
[----:B------:R-:W5:Y:S01]  /*0070*/  LDC.64 R6, c[0x0][0x220] ;  /* 0x00008800ff067b82 */ /* 0x000f620000000a00 */
[----:B-1----:R5:W5:Y:S01]  /*0080*/  LDG.E R8, desc[UR4][R4.64] ;  /* 0x0000000404087981 */ /* 0x002b62000c1e1900 */
[----:B--2---:R-:W-:-:S04]  /*0090*/  LOP3.LUT R0, R0, 0x7f, RZ, 0xc0, !PT ;  /* 0x0000007f00007812 */ /* 0x004fc800078ec0ff */
[----:B---3--:R-:W-:-:S04]  /*00a0*/  LEA R9, R9, R0, 0x7 ;  /* 0x0000000009097211 */ /* 0x008fc800078e38ff */
[C---:B------:R-:W-:Y:S01]  /*00b0*/  ISETP.GE.AND P2, PT, R9.reuse, 0x1b00, PT ;  /* 0x00001b000900780c */ /* 0x040fe20003f46270 */
[----:B----4-:R-:W-:-:S12]  /*00c0*/  IMAD.WIDE R2, R9, 0x4, R2 ;  /* 0x0000000409027825 */ /* 0x010fd800078e0202 */
[----:B------:R-:W2:Y:S01]  /*00d0*/  @!P2 LDG.E R11, desc[UR4][R2.64] ;  /* 0x00000004020ba981 */ /* 0x000ea2000c1e1900 */
[----:B-----5:R-:W-:Y:S01]  /*00e0*/  IMAD.WIDE R4, R9, 0x4, R6 ;  /* 0x0000000409047825 */ /* 0x020fe200078e0206 */
[C---:B------:R-:W-:Y:S02]  /*00f0*/  FSETP.GT.AND P0, PT, |R8|.reuse, 8.50705917302346158658e+37, PT ;  /* 0x7e8000000800780b */ /* 0x040fe40003f04200 */
[----:B------:R-:W-:-:S11]  /*0100*/  FSETP.GEU.AND P1, PT, |R8|, 1.175494350822287508e-38, PT ;  /* 0x008000000800780b */ /* 0x000fd60003f2e200 */
[----:B------:R-:W-:-:S04]  /*0110*/  @P0 FMUL R8, R8, 0.25 ;  /* 0x3e80000008080820 */ /* 0x000fc80000400000 */
[----:B------:R-:W-:-:S06]  /*0120*/  @!P1 FMUL R8, R8, 16777216 ;  /* 0x4b80000008089820 */ /* 0x000fcc0000400000 */
[----:B------:R-:W1:Y:S01]  /*0130*/  MUFU.RCP R8, R8 ;  /* 0x0000000800087308 */ /* 0x000e620000001000 */
[----:B--2---:R-:W-:-:S04]  /*0140*/  @P0 FMUL R11, R11, 0.25 ;  /* 0x3e8000000b0b0820 */ /* 0x004fc80000400000 */
[----:B------:R-:W-:-:S04]  /*0150*/  @!P1 FMUL R11, R11, 16777216 ;  /* 0x4b8000000b0b9820 */ /* 0x000fc80000400000 */
[----:B-1----:R-:W-:Y:S01]  /*0160*/  FMUL R11, R8, R11 ;  /* 0x0000000b080b7220 */ /* 0x002fe20000400000 */
[----:B------:R-:W-:Y:S06]  /*0170*/  @P2 EXIT ;  /* 0x000000000000294d */ /* 0x000fec0003800000 */
[----:B------:R-:W-:Y:S01]  /*0180*/  STG.E desc[UR4][R4.64], R11 ;  /* 0x0000000b04007986 */ /* 0x000fe2000c101904 */
[----:B------:R-:W-:Y:S05]  /*0190*/  EXIT ;  /* 0x000000000000794d */ /* 0x000fea0003800000 */
.L_x_0:
[----:B------:R-:W-:-:S00]  /*01a0*/  BRA `(.L_x_0) ;  /* 0xfffffffc00fc7947 */ /* 0x000fc0000383ffff */
[----:B------:R-:W-:-:S00]  /*01b0*/  NOP ;  /* 0x0000000000007918 */ /* 0x000fc00000000000 */
        /* <DEDUP_REMOVED lines=12> */
.L_x_1:


//--------------------- .nv.constant0.triton_poi_fused_div_2 --------------------------
	.section	.nv.constant0.triton_poi_fused_div_2,"a",@progbits
	.sectionflags	@""
	.align	4
.nv.constant0.triton_poi_fused_div_2:
	.zero		556
